//
// Generated by NVIDIA NVVM Compiler
//
// Compiler Build ID: CL-36424714
// Cuda compilation tools, release 13.0, V13.0.88
// Based on NVVM 20.0.0
//

.version 9.0
.target sm_100
.address_size 64

	// .globl	_Z3addiPfS_

.visible .entry _Z3addiPfS_(
	.param .u32 _Z3addiPfS__param_0,
	.param .u64 .ptr .align 1 _Z3addiPfS__param_1,
	.param .u64 .ptr .align 1 _Z3addiPfS__param_2
)
{
	.reg .pred 	%p<7>;
	.reg .b32 	%r<31>;
	.reg .b32 	%f<16>;
	.reg .b64 	%rd<18>;

	ld.param.u32 	%r12, [_Z3addiPfS__param_0];
	ld.param.u64 	%rd3, [_Z3addiPfS__param_1];
	ld.param.u64 	%rd4, [_Z3addiPfS__param_2];
	cvta.to.global.u64 	%rd1, %rd4;
	cvta.to.global.u64 	%rd2, %rd3;
	mov.u32 	%r13, %ctaid.x;
	mov.u32 	%r14, %ntid.x;
	mov.u32 	%r15, %tid.x;
	mad.lo.s32 	%r29, %r13, %r14, %r15;
	mov.u32 	%r16, %nctaid.x;
	mul.lo.s32 	%r2, %r14, %r16;
	setp.ge.s32 	%p1, %r29, %r12;
	@%p1 bra 	$L__BB0_7;
	add.s32 	%r17, %r29, %r2;
	max.s32 	%r18, %r12, %r17;
	setp.lt.s32 	%p2, %r17, %r12;
	selp.u32 	%r19, 1, 0, %p2;
	add.s32 	%r20, %r17, %r19;
	sub.s32 	%r21, %r18, %r20;
	div.u32 	%r22, %r21, %r2;
	add.s32 	%r3, %r22, %r19;
	and.b32  	%r23, %r3, 3;
	setp.eq.s32 	%p3, %r23, 3;
	@%p3 bra 	$L__BB0_4;
	add.s32 	%r24, %r3, 1;
	and.b32  	%r25, %r24, 3;
	neg.s32 	%r27, %r25;
$L__BB0_3:
	.pragma "nounroll";
	mul.wide.s32 	%rd5, %r29, 4;
	add.s64 	%rd6, %rd1, %rd5;
	add.s64 	%rd7, %rd2, %rd5;
	ld.global.f32 	%f1, [%rd7];
	ld.global.f32 	%f2, [%rd6];
	add.f32 	%f3, %f1, %f2;
	st.global.f32 	[%rd6], %f3;
	add.s32 	%r29, %r29, %r2;
	add.s32 	%r27, %r27, 1;
	setp.ne.s32 	%p4, %r27, 0;
	@%p4 bra 	$L__BB0_3;
$L__BB0_4:
	setp.lt.u32 	%p5, %r3, 3;
	@%p5 bra 	$L__BB0_7;
	mul.wide.s32 	%rd11, %r2, 4;
	shl.b32 	%r26, %r2, 2;
$L__BB0_6:
	mul.wide.s32 	%rd8, %r29, 4;
	add.s64 	%rd9, %rd2, %rd8;
	ld.global.f32 	%f4, [%rd9];
	add.s64 	%rd10, %rd1, %rd8;
	ld.global.f32 	%f5, [%rd10];
	add.f32 	%f6, %f4, %f5;
	st.global.f32 	[%rd10], %f6;
	add.s64 	%rd12, %rd9, %rd11;
	ld.global.f32 	%f7, [%rd12];
	add.s64 	%rd13, %rd10, %rd11;
	ld.global.f32 	%f8, [%rd13];
	add.f32 	%f9, %f7, %f8;
	st.global.f32 	[%rd13], %f9;
	add.s64 	%rd14, %rd12, %rd11;
	ld.global.f32 	%f10, [%rd14];
	add.s64 	%rd15, %rd13, %rd11;
	ld.global.f32 	%f11, [%rd15];
	add.f32 	%f12, %f10, %f11;
	st.global.f32 	[%rd15], %f12;
	add.s64 	%rd16, %rd14, %rd11;
	ld.global.f32 	%f13, [%rd16];
	add.s64 	%rd17, %rd15, %rd11;
	ld.global.f32 	%f14, [%rd17];
	add.f32 	%f15, %f13, %f14;
	st.global.f32 	[%rd17], %f15;
	add.s32 	%r29, %r26, %r29;
	setp.lt.s32 	%p6, %r29, %r12;
	@%p6 bra 	$L__BB0_6;
$L__BB0_7:
	ret;

}
	// .globl	_Z4add1iP3Foo
.visible .entry _Z4add1iP3Foo(
	.param .u32 _Z4add1iP3Foo_param_0,
	.param .u64 .ptr .align 1 _Z4add1iP3Foo_param_1
)
{
	.reg .pred 	%p<7>;
	.reg .b32 	%r<33>;
	.reg .b32 	%f<11>;
	.reg .b64 	%rd<23>;

	ld.param.u32 	%r12, [_Z4add1iP3Foo_param_0];
	ld.param.u64 	%rd2, [_Z4add1iP3Foo_param_1];
	mov.u32 	%r13, %ctaid.x;
	mov.u32 	%r14, %ntid.x;
	mov.u32 	%r15, %tid.x;
	mad.lo.s32 	%r31, %r13, %r14, %r15;
	mov.u32 	%r16, %nctaid.x;
	mul.lo.s32 	%r2, %r14, %r16;
	setp.ge.s32 	%p1, %r31, %r12;
	@%p1 bra 	$L__BB1_6;
	cvta.to.global.u64 	%rd1, %rd2;
	add.s32 	%r17, %r31, %r2;
	max.s32 	%r18, %r12, %r17;
	setp.lt.s32 	%p2, %r17, %r12;
	selp.u32 	%r19, 1, 0, %p2;
	add.s32 	%r20, %r17, %r19;
	sub.s32 	%r21, %r18, %r20;
	div.u32 	%r22, %r21, %r2;
	add.s32 	%r3, %r22, %r19;
	and.b32  	%r23, %r3, 3;
	setp.eq.s32 	%p3, %r23, 3;
	@%p3 bra 	$L__BB1_4;
	add.s32 	%r24, %r3, 1;
	and.b32  	%r25, %r24, 3;
	neg.s32 	%r29, %r25;
$L__BB1_3:
	.pragma "nounroll";
	mul.wide.s32 	%rd3, %r31, 4;
	ld.global.u64 	%rd4, [%rd1+8];
	cvta.to.global.u64 	%rd5, %rd4;
	add.s64 	%rd6, %rd5, %rd3;
	ld.global.f32 	%f1, [%rd6];
	add.f32 	%f2, %f1, %f1;
	st.global.f32 	[%rd6], %f2;
	add.s32 	%r31, %r31, %r2;
	add.s32 	%r29, %r29, 1;
	setp.ne.s32 	%p4, %r29, 0;
	@%p4 bra 	$L__BB1_3;
$L__BB1_4:
	setp.lt.u32 	%p5, %r3, 3;
	@%p5 bra 	$L__BB1_6;
$L__BB1_5:
	ld.global.u64 	%rd7, [%rd1+8];
	cvta.to.global.u64 	%rd8, %rd7;
	mul.wide.s32 	%rd9, %r31, 4;
	add.s64 	%rd10, %rd8, %rd9;
	ld.global.f32 	%f3, [%rd10];
	add.f32 	%f4, %f3, %f3;
	st.global.f32 	[%rd10], %f4;
	add.s32 	%r26, %r31, %r2;
	ld.global.u64 	%rd11, [%rd1+8];
	cvta.to.global.u64 	%rd12, %rd11;
	mul.wide.s32 	%rd13, %r26, 4;
	add.s64 	%rd14, %rd12, %rd13;
	ld.global.f32 	%f5, [%rd14];
	add.f32 	%f6, %f5, %f5;
	st.global.f32 	[%rd14], %f6;
	add.s32 	%r27, %r26, %r2;
	ld.global.u64 	%rd15, [%rd1+8];
	cvta.to.global.u64 	%rd16, %rd15;
	mul.wide.s32 	%rd17, %r27, 4;
	add.s64 	%rd18, %rd16, %rd17;
	ld.global.f32 	%f7, [%rd18];
	add.f32 	%f8, %f7, %f7;
	st.global.f32 	[%rd18], %f8;
	add.s32 	%r28, %r27, %r2;
	ld.global.u64 	%rd19, [%rd1+8];
	cvta.to.global.u64 	%rd20, %rd19;
	mul.wide.s32 	%rd21, %r28, 4;
	add.s64 	%rd22, %rd20, %rd21;
	ld.global.f32 	%f9, [%rd22];
	add.f32 	%f10, %f9, %f9;
	st.global.f32 	[%rd22], %f10;
	add.s32 	%r31, %r28, %r2;
	setp.lt.s32 	%p6, %r31, %r12;
	@%p6 bra 	$L__BB1_5;
$L__BB1_6:
	ret;

}


// ===== COMPILED SASS (sm_100) =====

	.target	sm_100

	.elftype	@"ET_EXEC"


//--------------------- .note.nv.tkinfo           --------------------------
	.section	.note.nv.tkinfo,"",@"SHT_NOTE"
	.sectionflags	@"SHF_NOTE_NV_TKINFO"
	.tkinfo
        /*0018*/ 	.word	0x00000002
        /*0030*/ 	.string	""
        /*0030*/ 	.string	"ptxas"
        /*0030*/ 	.string	"Cuda compilation tools, release 13.0, V13.0.88"
        /*0030*/ 	.string	"Build cuda_13.0.r13.0/compiler.36424714_0"
        /*0030*/ 	.string	"-arch sm_100 -m 64 "



//--------------------- .note.nv.cuinfo           --------------------------
	.section	.note.nv.cuinfo,"",@"SHT_NOTE"
	.sectionflags	@"SHF_NOTE_NV_CUINFO"
        /*0018*/ 	.short	0x0002
        /*001a*/ 	.short	0x0064
        /*001c*/ 	.short	0x0082
	.zero		2


//--------------------- .nv.info                  --------------------------
	.section	.nv.info,"",@"SHT_CUDA_INFO"
	.align	4


	//----- nvinfo : EIATTR_REGCOUNT
	.align		4
        /*0000*/ 	.byte	0x04, 0x2f
        /*0002*/ 	.short	(.L_1 - .L_0)
	.align		4
.L_0:
        /*0004*/ 	.word	index@(_Z3addiPfS_)
        /*0008*/ 	.word	0x00000018


	//----- nvinfo : EIATTR_FRAME_SIZE
	.align		4
.L_1:
        /*000c*/ 	.byte	0x04, 0x11
        /*000e*/ 	.short	(.L_3 - .L_2)
	.align		4
.L_2:
        /*0010*/ 	.word	index@(_Z3addiPfS_)
        /*0014*/ 	.word	0x00000000


	//----- nvinfo : EIATTR_REGCOUNT
	.align		4
.L_3:
        /*0018*/ 	.byte	0x04, 0x2f
        /*001a*/ 	.short	(.L_5 - .L_4)
	.align		4
.L_4:
        /*001c*/ 	.word	index@(_Z4add1iP3Foo)
        /*0020*/ 	.word	0x00000014


	//----- nvinfo : EIATTR_FRAME_SIZE
	.align		4
.L_5:
        /*0024*/ 	.byte	0x04, 0x11
        /*0026*/ 	.short	(.L_7 - .L_6)
	.align		4
.L_6:
        /*0028*/ 	.word	index@(_Z4add1iP3Foo)
        /*002c*/ 	.word	0x00000000


	//----- nvinfo : EIATTR_MIN_STACK_SIZE
	.align		4
.L_7:
        /*0030*/ 	.byte	0x04, 0x12
        /*0032*/ 	.short	(.L_9 - .L_8)
	.align		4
.L_8:
        /*0034*/ 	.word	index@(_Z4add1iP3Foo)
        /*0038*/ 	.word	0x00000000


	//----- nvinfo : EIATTR_MIN_STACK_SIZE
	.align		4
.L_9:
        /*003c*/ 	.byte	0x04, 0x12
        /*003e*/ 	.short	(.L_11 - .L_10)
	.align		4
.L_10:
        /*0040*/ 	.word	index@(_Z3addiPfS_)
        /*0044*/ 	.word	0x00000000
.L_11:


//--------------------- .nv.compat                --------------------------
	.section	.nv.compat,"",@"SHT_CUDA_COMPAT_INFO"
	.align	4
        /*0000*/ 	.byte	0x02, 0x09, 0x00, 0x00, 0x02, 0x02, 0x01, 0x00, 0x02, 0x05, 0x05, 0x00, 0x03, 0x07, 0x01, 0x01
        /*0010*/ 	.byte	0x02, 0x03, 0x00, 0x00, 0x02, 0x06, 0x01, 0x00, 0x04, 0x0b, 0x08, 0x00, 0x09, 0x00, 0x00, 0x00
        /*0020*/ 	.byte	0x00, 0x00, 0x00, 0x00


//--------------------- .nv.info._Z4add1iP3Foo    --------------------------
	.section	.nv.info._Z4add1iP3Foo,"",@"SHT_CUDA_INFO"
	.sectionflags	@""
	.align	4


	//----- nvinfo : EIATTR_CUDA_API_VERSION
	.align		4
        /*0000*/ 	.byte	0x04, 0x37
        /*0002*/ 	.short	(.L_13 - .L_12)
.L_12:
        /*0004*/ 	.word	0x00000082


	//----- nvinfo : EIATTR_KPARAM_INFO
	.align		4
.L_13:
        /*0008*/ 	.byte	0x04, 0x17
        /*000a*/ 	.short	(.L_15 - .L_14)
.L_14:
        /*000c*/ 	.word	0x00000000
        /*0010*/ 	.short	0x0001
        /*0012*/ 	.short	0x0008
        /*0014*/ 	.byte	0x00, 0xf5, 0x21, 0x00


	//----- nvinfo : EIATTR_KPARAM_INFO
	.align		4
.L_15:
        /*0018*/ 	.byte	0x04, 0x17
        /*001a*/ 	.short	(.L_17 - .L_16)
.L_16:
        /*001c*/ 	.word	0x00000000
        /*0020*/ 	.short	0x0000
        /*0022*/ 	.short	0x0000
        /*0024*/ 	.byte	0x00, 0xf0, 0x11, 0x00


	//----- nvinfo : EIATTR_SPARSE_MMA_MASK
	.align		4
.L_17:
        /*0028*/ 	.byte	0x03, 0x50
        /*002a*/ 	.short	0x0000


	//----- nvinfo : EIATTR_MAXREG_COUNT
	.align		4
        /*002c*/ 	.byte	0x03, 0x1b
        /*002e*/ 	.short	0x00ff


	//----- nvinfo : EIATTR_MERCURY_ISA_VERSION
	.align		4
        /*0030*/ 	.byte	0x03, 0x5f
        /*0032*/ 	.short	0x0101


	//----- nvinfo : EIATTR_VRC_CTA_INIT_COUNT
	.align		4
        /*0034*/ 	.byte	0x02, 0x4a
	.zero		1
	.zero		1


	//----- nvinfo : EIATTR_EXIT_INSTR_OFFSETS
	.align		4
        /*0038*/ 	.byte	0x04, 0x1c
        /*003a*/ 	.short	(.L_19 - .L_18)


	//   ....[0]....
.L_18:
        /*003c*/ 	.word	0x00000090


	//   ....[1]....
        /*0040*/ 	.word	0x00000360


	//   ....[2]....
        /*0044*/ 	.word	0x00000520


	//----- nvinfo : EIATTR_CRS_STACK_SIZE
	.align		4
.L_19:
        /*0048*/ 	.byte	0x04, 0x1e
        /*004a*/ 	.short	(.L_21 - .L_20)
.L_20:
        /*004c*/ 	.word	0x00000000


	//----- nvinfo : EIATTR_CBANK_PARAM_SIZE
	.align		4
.L_21:
        /*0050*/ 	.byte	0x03, 0x19
        /*0052*/ 	.short	0x0010


	//----- nvinfo : EIATTR_PARAM_CBANK
	.align		4
        /*0054*/ 	.byte	0x04, 0x0a
        /*0056*/ 	.short	(.L_23 - .L_22)
	.align		4
.L_22:
        /*0058*/ 	.word	index@(.nv.constant0._Z4add1iP3Foo)
        /*005c*/ 	.short	0x0380
        /*005e*/ 	.short	0x0010


	//----- nvinfo : EIATTR_SW_WAR
	.align		4
.L_23:
        /*0060*/ 	.byte	0x04, 0x36
        /*0062*/ 	.short	(.L_25 - .L_24)
.L_24:
        /*0064*/ 	.word	0x00000008
.L_25:


//--------------------- .nv.info._Z3addiPfS_      --------------------------
	.section	.nv.info._Z3addiPfS_,"",@"SHT_CUDA_INFO"
	.sectionflags	@""
	.align	4


	//----- nvinfo : EIATTR_CUDA_API_VERSION
	.align		4
        /*0000*/ 	.byte	0x04, 0x37
        /*0002*/ 	.short	(.L_27 - .L_26)
.L_26:
        /*0004*/ 	.word	0x00000082


	//----- nvinfo : EIATTR_KPARAM_INFO
	.align		4
.L_27:
        /*0008*/ 	.byte	0x04, 0x17
        /*000a*/ 	.short	(.L_29 - .L_28)
.L_28:
        /*000c*/ 	.word	0x00000000
        /*0010*/ 	.short	0x0002
        /*0012*/ 	.short	0x0010
        /*0014*/ 	.byte	0x00, 0xf5, 0x21, 0x00


	//----- nvinfo : EIATTR_KPARAM_INFO
	.align		4
.L_29:
        /*0018*/ 	.byte	0x04, 0x17
        /*001a*/ 	.short	(.L_31 - .L_30)
.L_30:
        /*001c*/ 	.word	0x00000000
        /*0020*/ 	.short	0x0001
        /*0022*/ 	.short	0x0008
        /*0024*/ 	.byte	0x00, 0xf5, 0x21, 0x00


	//----- nvinfo : EIATTR_KPARAM_INFO
	.align		4
.L_31:
        /*0028*/ 	.byte	0x04, 0x17
        /*002a*/ 	.short	(.L_33 - .L_32)
.L_32:
        /*002c*/ 	.word	0x00000000
        /*0030*/ 	.short	0x0000
        /*0032*/ 	.short	0x0000
        /*0034*/ 	.byte	0x00, 0xf0, 0x11, 0x00


	//----- nvinfo : EIATTR_SPARSE_MMA_MASK
	.align		4
.L_33:
        /*0038*/ 	.byte	0x03, 0x50
        /*003a*/ 	.short	0x0000


	//----- nvinfo : EIATTR_MAXREG_COUNT
	.align		4
        /*003c*/ 	.byte	0x03, 0x1b
        /*003e*/ 	.short	0x00ff


	//----- nvinfo : EIATTR_MERCURY_ISA_VERSION
	.align		4
        /*0040*/ 	.byte	0x03, 0x5f
        /*0042*/ 	.short	0x0101


	//----- nvinfo : EIATTR_VRC_CTA_INIT_COUNT
	.align		4
        /*0044*/ 	.byte	0x02, 0x4a
	.zero		1
	.zero		1


	//----- nvinfo : EIATTR_EXIT_INSTR_OFFSETS
	.align		4
        /*0048*/ 	.byte	0x04, 0x1c
        /*004a*/ 	.short	(.L_35 - .L_34)


	//   ....[0]....
.L_34:
        /*004c*/ 	.word	0x00000090


	//   ....[1]....
        /*0050*/ 	.word	0x00000380


	//   ....[2]....
        /*0054*/ 	.word	0x00000560


	//----- nvinfo : EIATTR_CRS_STACK_SIZE
	.align		4
.L_35:
        /*0058*/ 	.byte	0x04, 0x1e
        /*005a*/ 	.short	(.L_37 - .L_36)
.L_36:
        /*005c*/ 	.word	0x00000000


	//----- nvinfo : EIATTR_CBANK_PARAM_SIZE
	.align		4
.L_37:
        /*0060*/ 	.byte	0x03, 0x19
        /*0062*/ 	.short	0x0018


	//----- nvinfo : EIATTR_PARAM_CBANK
	.align		4
        /*0064*/ 	.byte	0x04, 0x0a
        /*0066*/ 	.short	(.L_39 - .L_38)
	.align		4
.L_38:
        /*0068*/ 	.word	index@(.nv.constant0._Z3addiPfS_)
        /*006c*/ 	.short	0x0380
        /*006e*/ 	.short	0x0018


	//----- nvinfo : EIATTR_SW_WAR
	.align		4
.L_39:
        /*0070*/ 	.byte	0x04, 0x36
        /*0072*/ 	.short	(.L_41 - .L_40)
.L_40:
        /*0074*/ 	.word	0x00000008
.L_41:


//--------------------- .nv.callgraph             --------------------------
	.section	.nv.callgraph,"",@"SHT_CUDA_CALLGRAPH"
	.align	4
	.sectionentsize	8
	.align		4
        /*0000*/ 	.word	0x00000000
	.align		4
        /*0004*/ 	.word	0xffffffff
	.align		4
        /*0008*/ 	.word	0x00000000
	.align		4
        /*000c*/ 	.word	0xfffffffe
	.align		4
        /*0010*/ 	.word	0x00000000
	.align		4
        /*0014*/ 	.word	0xfffffffd
	.align		4
        /*0018*/ 	.word	0x00000000
	.align		4
        /*001c*/ 	.word	0xfffffffc


//--------------------- .text._Z4add1iP3Foo       --------------------------
	.section	.text._Z4add1iP3Foo,"ax",@progbits
	.align	128
        .global         _Z4add1iP3Foo
        .type           _Z4add1iP3Foo,@function
        .size           _Z4add1iP3Foo,(.L_x_10 - _Z4add1iP3Foo)
        .other          _Z4add1iP3Foo,@"STO_CUDA_ENTRY STV_DEFAULT"
_Z4add1iP3Foo:
.text._Z4add1iP3Foo:
[----:B------:R-:W-:Y:S01]  /*0000*/  LDC R1, c[0x0][0x37c] ;  /* 0x0000df00ff017b82 */ /* 0x000fe20000000800 */
[----:B------:R-:W0:Y:S07]  /*0010*/  S2R R3, SR_TID.X ;  /* 0x0000000000037919 */ /* 0x000e2e0000002100 */
[----:B------:R-:W0:Y:S01]  /*0020*/  S2UR UR4, SR_CTAID.X ;  /* 0x00000000000479c3 */ /* 0x000e220000002500 */
[----:B------:R-:W1:Y:S07]  /*0030*/  LDCU UR6, c[0x0][0x380] ;  /* 0x00007000ff0677ac */ /* 0x000e6e0008000800 */
[----:B------:R-:W0:Y:S01]  /*0040*/  LDC R0, c[0x0][0x360] ;  /* 0x0000d800ff007b82 */ /* 0x000e220000000800 */
[----:B------:R-:W2:Y:S01]  /*0050*/  LDCU UR5, c[0x0][0x370] ;  /* 0x00006e00ff0577ac */ /* 0x000ea20008000800 */
[----:B0-----:R-:W-:-:S02]  /*0060*/  IMAD R3, R0, UR4, R3 ;  /* 0x0000000400037c24 */ /* 0x001fc4000f8e0203 */
[----:B--2---:R-:W-:-:S03]  /*0070*/  IMAD R0, R0, UR5, RZ ;  /* 0x0000000500007c24 */ /* 0x004fc6000f8e02ff */
[----:B-1----:R-:W-:-:S13]  /*0080*/  ISETP.GE.AND P0, PT, R3, UR6, PT ;  /* 0x0000000603007c0c */ /* 0x002fda000bf06270 */
[----:B------:R-:W-:Y:S05]  /*0090*/  @P0 EXIT ;  /* 0x000000000000094d */ /* 0x000fea0003800000 */
[----:B------:R-:W0:Y:S01]  /*00a0*/  I2F.U32.RP R8, R0 ;  /* 0x0000000000087306 */ /* 0x000e220000209000 */
[C---:B------:R-:W-:Y:S01]  /*00b0*/  IMAD.IADD R2, R0.reuse, 0x1, R3 ;  /* 0x0000000100027824 */ /* 0x040fe200078e0203 */
[----:B------:R-:W-:Y:S01]  /*00c0*/  IADD3 R9, PT, PT, RZ, -R0, RZ ;  /* 0x80000000ff097210 */ /* 0x000fe20007ffe0ff */
[----:B------:R-:W1:Y:S01]  /*00d0*/  LDCU.64 UR4, c[0x0][0x358] ;  /* 0x00006b00ff0477ac */ /* 0x000e620008000a00 */
[----:B------:R-:W-:Y:S01]  /*00e0*/  ISETP.NE.U32.AND P2, PT, R0, RZ, PT ;  /* 0x000000ff0000720c */ /* 0x000fe20003f45070 */
[----:B------:R-:W-:Y:S01]  /*00f0*/  BSSY.RECONVERGENT B0, `(.L_x_0) ;  /* 0x0000026000007945 */ /* 0x000fe20003800200 */
[C---:B------:R-:W-:Y:S02]  /*0100*/  ISETP.GE.AND P0, PT, R2.reuse, UR6, PT ;  /* 0x0000000602007c0c */ /* 0x040fe4000bf06270 */
[----:B------:R-:W-:Y:S02]  /*0110*/  VIMNMX R7, PT, PT, R2, UR6, !PT ;  /* 0x0000000602077c48 */ /* 0x000fe4000ffe0100 */
[----:B------:R-:W-:-:S04]  /*0120*/  SEL R6, RZ, 0x1, P0 ;  /* 0x00000001ff067807 */ /* 0x000fc80000000000 */
[----:B------:R-:W-:Y:S01]  /*0130*/  IADD3 R7, PT, PT, R7, -R2, -R6 ;  /* 0x8000000207077210 */ /* 0x000fe20007ffe806 */
[----:B0-----:R-:W0:Y:S02]  /*0140*/  MUFU.RCP R8, R8 ;  /* 0x0000000800087308 */ /* 0x001e240000001000 */
[----:B0-----:R-:W-:-:S06]  /*0150*/  IADD3 R4, PT, PT, R8, 0xffffffe, RZ ;  /* 0x0ffffffe08047810 */ /* 0x001fcc0007ffe0ff */
[----:B------:R0:W2:Y:S02]  /*0160*/  F2I.FTZ.U32.TRUNC.NTZ R5, R4 ;  /* 0x0000000400057305 */ /* 0x0000a4000021f000 */
[----:B0-----:R-:W-:Y:S02]  /*0170*/  HFMA2 R4, -RZ, RZ, 0, 0 ;  /* 0x00000000ff047431 */ /* 0x001fe400000001ff */
[----:B--2---:R-:W-:-:S04]  /*0180*/  IMAD R9, R9, R5, RZ ;  /* 0x0000000509097224 */ /* 0x004fc800078e02ff */
[----:B------:R-:W-:-:S06]  /*0190*/  IMAD.HI.U32 R8, R5, R9, R4 ;  /* 0x0000000905087227 */ /* 0x000fcc00078e0004 */
[----:B------:R-:W-:-:S04]  /*01a0*/  IMAD.HI.U32 R5, R8, R7, RZ ;  /* 0x0000000708057227 */ /* 0x000fc800078e00ff */
[----:B------:R-:W-:-:S04]  /*01b0*/  IMAD.MOV R2, RZ, RZ, -R5 ;  /* 0x000000ffff027224 */ /* 0x000fc800078e0a05 */
[----:B------:R-:W-:-:S05]  /*01c0*/  IMAD R7, R0, R2, R7 ;  /* 0x0000000200077224 */ /* 0x000fca00078e0207 */
[----:B------:R-:W-:-:S13]  /*01d0*/  ISETP.GE.U32.AND P0, PT, R7, R0, PT ;  /* 0x000000000700720c */ /* 0x000fda0003f06070 */
[----:B------:R-:W-:Y:S01]  /*01e0*/  @P0 IADD3 R7, PT, PT, -R0, R7, RZ ;  /* 0x0000000700070210 */ /* 0x000fe20007ffe1ff */
[----:B------:R-:W-:-:S03]  /*01f0*/  @P0 VIADD R5, R5, 0x1 ;  /* 0x0000000105050836 */ /* 0x000fc60000000000 */
[----:B------:R-:W-:-:S13]  /*0200*/  ISETP.GE.U32.AND P1, PT, R7, R0, PT ;  /* 0x000000000700720c */ /* 0x000fda0003f26070 */
[----:B------:R-:W-:Y:S02]  /*0210*/  @P1 IADD3 R5, PT, PT, R5, 0x1, RZ ;  /* 0x0000000105051810 */ /* 0x000fe40007ffe0ff */
[----:B------:R-:W-:-:S05]  /*0220*/  @!P2 LOP3.LUT R5, RZ, R0, RZ, 0x33, !PT ;  /* 0x00000000ff05a212 */ /* 0x000fca00078e33ff */
[----:B------:R-:W-:-:S05]  /*0230*/  IMAD.IADD R2, R6, 0x1, R5 ;  /* 0x0000000106027824 */ /* 0x000fca00078e0205 */
[C---:B------:R-:W-:Y:S02]  /*0240*/  LOP3.LUT R4, R2.reuse, 0x3, RZ, 0xc0, !PT ;  /* 0x0000000302047812 */ /* 0x040fe400078ec0ff */
[----:B------:R-:W-:Y:S02]  /*0250*/  ISETP.GE.U32.AND P1, PT, R2, 0x3, PT ;  /* 0x000000030200780c */ /* 0x000fe40003f26070 */
[----:B------:R-:W-:-:S13]  /*0260*/  ISETP.NE.AND P0, PT, R4, 0x3, PT ;  /* 0x000000030400780c */ /* 0x000fda0003f05270 */
[----:B-1----:R-:W-:Y:S05]  /*0270*/  @!P0 BRA `(.L_x_1) ;  /* 0x0000000000348947 */ /* 0x002fea0003800000 */
[----:B------:R-:W0:Y:S01]  /*0280*/  LDC.64 R6, c[0x0][0x388] ;  /* 0x0000e200ff067b82 */ /* 0x000e220000000a00 */
[----:B------:R-:W-:-:S04]  /*0290*/  IADD3 R2, PT, PT, R2, 0x1, RZ ;  /* 0x0000000102027810 */ /* 0x000fc80007ffe0ff */
[----:B------:R-:W-:-:S05]  /*02a0*/  LOP3.LUT R2, R2, 0x3, RZ, 0xc0, !PT ;  /* 0x0000000302027812 */ /* 0x000fca00078ec0ff */
[----:B------:R-:W-:-:S07]  /*02b0*/  IMAD.MOV R2, RZ, RZ, -R2 ;  /* 0x000000ffff027224 */ /* 0x000fce00078e0a02 */
.L_x_2:
[----:B01----:R-:W2:Y:S02]  /*02c0*/  LDG.E.64 R4, desc[UR4][R6.64+0x8] ;  /* 0x0000080406047981 */ /* 0x003ea4000c1e1b00 */
[----:B--2---:R-:W-:-:S05]  /*02d0*/  IMAD.WIDE R4, R3, 0x4, R4 ;  /* 0x0000000403047825 */ /* 0x004fca00078e0204 */
[----:B------:R-:W2:Y:S01]  /*02e0*/  LDG.E R8, desc[UR4][R4.64] ;  /* 0x0000000404087981 */ /* 0x000ea2000c1e1900 */
[----:B------:R-:W-:Y:S01]  /*02f0*/  IADD3 R2, PT, PT, R2, 0x1, RZ ;  /* 0x0000000102027810 */ /* 0x000fe20007ffe0ff */
[----:B------:R-:W-:-:S03]  /*0300*/  IMAD.IADD R3, R0, 0x1, R3 ;  /* 0x0000000100037824 */ /* 0x000fc600078e0203 */
[----:B------:R-:W-:Y:S01]  /*0310*/  ISETP.NE.AND P0, PT, R2, RZ, PT ;  /* 0x000000ff0200720c */ /* 0x000fe20003f05270 */
[----:B--2---:R-:W-:-:S05]  /*0320*/  FADD R9, R8, R8 ;  /* 0x0000000808097221 */ /* 0x004fca0000000000 */
[----:B------:R1:W-:Y:S07]  /*0330*/  STG.E desc[UR4][R4.64], R9 ;  /* 0x0000000904007986 */ /* 0x0003ee000c101904 */
[----:B------:R-:W-:Y:S05]  /*0340*/  @P0 BRA `(.L_x_2) ;  /* 0xfffffffc00dc0947 */ /* 0x000fea000383ffff */
.L_x_1:
[----:B------:R-:W-:Y:S05]  /*0350*/  BSYNC.RECONVERGENT B0 ;  /* 0x0000000000007941 */ /* 0x000fea0003800200 */
.L_x_0:
[----:B------:R-:W-:Y:S05]  /*0360*/  @!P1 EXIT ;  /* 0x000000000000994d */ /* 0x000fea0003800000 */
[----:B-1----:R-:W0:Y:S02]  /*0370*/  LDC.64 R4, c[0x0][0x388] ;  /* 0x0000e200ff047b82 */ /* 0x002e240000000a00 */
.L_x_3:
[----:B0-2---:R-:W2:Y:S02]  /*0380*/  LDG.E.64 R6, desc[UR4][R4.64+0x8] ;  /* 0x0000080404067981 */ /* 0x005ea4000c1e1b00 */
[----:B--2---:R-:W-:-:S05]  /*0390*/  IMAD.WIDE R6, R3, 0x4, R6 ;  /* 0x0000000403067825 */ /* 0x004fca00078e0206 */
[----:B------:R-:W2:Y:S02]  /*03a0*/  LDG.E R2, desc[UR4][R6.64] ;  /* 0x0000000406027981 */ /* 0x000ea4000c1e1900 */
[----:B--2---:R-:W-:-:S05]  /*03b0*/  FADD R13, R2, R2 ;  /* 0x00000002020d7221 */ /* 0x004fca0000000000 */
[----:B------:R0:W-:Y:S04]  /*03c0*/  STG.E desc[UR4][R6.64], R13 ;  /* 0x0000000d06007986 */ /* 0x0001e8000c101904 */
[----:B------:R-:W2:Y:S01]  /*03d0*/  LDG.E.64 R8, desc[UR4][R4.64+0x8] ;  /* 0x0000080404087981 */ /* 0x000ea2000c1e1b00 */
[----:B------:R-:W-:-:S05]  /*03e0*/  IADD3 R17, PT, PT, R0, R3, RZ ;  /* 0x0000000300117210 */ /* 0x000fca0007ffe0ff */
[----:B--2---:R-:W-:-:S05]  /*03f0*/  IMAD.WIDE R8, R17, 0x4, R8 ;  /* 0x0000000411087825 */ /* 0x004fca00078e0208 */
[----:B------:R-:W2:Y:S02]  /*0400*/  LDG.E R2, desc[UR4][R8.64] ;  /* 0x0000000408027981 */ /* 0x000ea4000c1e1900 */
[----:B--2---:R-:W-:-:S05]  /*0410*/  FADD R15, R2, R2 ;  /* 0x00000002020f7221 */ /* 0x004fca0000000000 */
[----:B------:R1:W-:Y:S04]  /*0420*/  STG.E desc[UR4][R8.64], R15 ;  /* 0x0000000f08007986 */ /* 0x0003e8000c101904 */
[----:B------:R-:W2:Y:S01]  /*0430*/  LDG.E.64 R2, desc[UR4][R4.64+0x8] ;  /* 0x0000080404027981 */ /* 0x000ea2000c1e1b00 */
[----:B------:R-:W-:-:S04]  /*0440*/  IMAD.IADD R17, R0, 0x1, R17 ;  /* 0x0000000100117824 */ /* 0x000fc800078e0211 */
[----:B--2---:R-:W-:-:S05]  /*0450*/  IMAD.WIDE R10, R17, 0x4, R2 ;  /* 0x00000004110a7825 */ /* 0x004fca00078e0202 */
[----:B------:R-:W0:Y:S02]  /*0460*/  LDG.E R2, desc[UR4][R10.64] ;  /* 0x000000040a027981 */ /* 0x000e24000c1e1900 */
[----:B0-----:R-:W-:-:S05]  /*0470*/  FADD R13, R2, R2 ;  /* 0x00000002020d7221 */ /* 0x001fca0000000000 */
[----:B------:R2:W-:Y:S04]  /*0480*/  STG.E desc[UR4][R10.64], R13 ;  /* 0x0000000d0a007986 */ /* 0x0005e8000c101904 */
[----:B------:R-:W3:Y:S01]  /*0490*/  LDG.E.64 R2, desc[UR4][R4.64+0x8] ;  /* 0x0000080404027981 */ /* 0x000ee2000c1e1b00 */
[----:B------:R-:W-:-:S05]  /*04a0*/  IADD3 R17, PT, PT, R0, R17, RZ ;  /* 0x0000001100117210 */ /* 0x000fca0007ffe0ff */
[----:B---3--:R-:W-:-:S05]  /*04b0*/  IMAD.WIDE R6, R17, 0x4, R2 ;  /* 0x0000000411067825 */ /* 0x008fca00078e0202 */
[----:B------:R-:W1:Y:S01]  /*04c0*/  LDG.E R2, desc[UR4][R6.64] ;  /* 0x0000000406027981 */ /* 0x000e62000c1e1900 */
[----:B------:R-:W-:-:S05]  /*04d0*/  IMAD.IADD R3, R0, 0x1, R17 ;  /* 0x0000000100037824 */ /* 0x000fca00078e0211 */
[----:B------:R-:W-:Y:S01]  /*04e0*/  ISETP.GE.AND P0, PT, R3, UR6, PT ;  /* 0x0000000603007c0c */ /* 0x000fe2000bf06270 */
[----:B-1----:R-:W-:-:S05]  /*04f0*/  FADD R9, R2, R2 ;  /* 0x0000000202097221 */ /* 0x002fca0000000000 */
[----:B------:R2:W-:Y:S07]  /*0500*/  STG.E desc[UR4][R6.64], R9 ;  /* 0x0000000906007986 */ /* 0x0005ee000c101904 */
[----:B------:R-:W-:Y:S05]  /*0510*/  @!P0 BRA `(.L_x_3) ;  /* 0xfffffffc00988947 */ /* 0x000fea000383ffff */
[----:B------:R-:W-:Y:S05]  /*0520*/  EXIT ;  /* 0x000000000000794d */ /* 0x000fea0003800000 */
.L_x_4:
[----:B------:R-:W-:-:S00]  /*0530*/  BRA `(.L_x_4) ;  /* 0xfffffffc00fc7947 */ /* 0x000fc0000383ffff */
[----:B------:R-:W-:-:S00]  /*0540*/  NOP ;  /* 0x0000000000007918 */ /* 0x000fc00000000000 */
        /* <DEDUP_REMOVED lines=11> */
.L_x_10:


//--------------------- .text._Z3addiPfS_         --------------------------
	.section	.text._Z3addiPfS_,"ax",@progbits
	.align	128
        .global         _Z3addiPfS_
        .type           _Z3addiPfS_,@function
        .size           _Z3addiPfS_,(.L_x_11 - _Z3addiPfS_)
        .other          _Z3addiPfS_,@"STO_CUDA_ENTRY STV_DEFAULT"
_Z3addiPfS_:
.text._Z3addiPfS_:
        /* <DEDUP_REMOVED lines=26> */
[----:B------:R-:W-:-:S05]  /*01a0*/  IMAD.HI.U32 R5, R8, R7, RZ ;  /* 0x0000000708057227 */ /* 0x000fca00078e00ff */
[----:B------:R-:W-:-:S05]  /*01b0*/  IADD3 R2, PT, PT, -R5, RZ, RZ ;  /* 0x000000ff05027210 */ /* 0x000fca0007ffe1ff */
[----:B------:R-:W-:-:S05]  /*01c0*/  IMAD R7, R0, R2, R7 ;  /* 0x0000000200077224 */ /* 0x000fca00078e0207 */
[----:B------:R-:W-:-:S13]  /*01d0*/  ISETP.GE.U32.AND P0, PT, R7, R0, PT ;  /* 0x000000000700720c */ /* 0x000fda0003f06070 */
[----:B------:R-:W-:Y:S01]  /*01e0*/  @P0 IMAD.IADD R7, R7, 0x1, -R0 ;  /* 0x0000000107070824 */ /* 0x000fe200078e0a00 */
[----:B------:R-:W-:-:S04]  /*01f0*/  @P0 IADD3 R5, PT, PT, R5, 0x1, RZ ;  /* 0x0000000105050810 */ /* 0x000fc80007ffe0ff */
        /* <DEDUP_REMOVED lines=10> */
[----:B------:R-:W-:-:S03]  /*02a0*/  LOP3.LUT R2, R2, 0x3, RZ, 0xc0, !PT ;  /* 0x0000000302027812 */ /* 0x000fc600078ec0ff */
[----:B------:R-:W1:Y:S01]  /*02b0*/  LDC.64 R10, c[0x0][0x388] ;  /* 0x0000e200ff0a7b82 */ /* 0x000e620000000a00 */
[----:B------:R-:W-:-:S07]  /*02c0*/  IADD3 R2, PT, PT, -R2, RZ, RZ ;  /* 0x000000ff02027210 */ /* 0x000fce0007ffe1ff */
.L_x_7:
[----:B-1----:R-:W-:-:S04]  /*02d0*/  IMAD.WIDE R6, R3, 0x4, R10 ;  /* 0x0000000403067825 */ /* 0x002fc800078e020a */
[----:B0-2---:R-:W-:Y:S02]  /*02e0*/  IMAD.WIDE R4, R3, 0x4, R8 ;  /* 0x0000000403047825 */ /* 0x005fe400078e0208 */
[----:B------:R-:W2:Y:S04]  /*02f0*/  LDG.E R6, desc[UR4][R6.64] ;  /* 0x0000000406067981 */ /* 0x000ea8000c1e1900 */
[----:B------:R-:W2:Y:S01]  /*0300*/  LDG.E R13, desc[UR4][R4.64] ;  /* 0x00000004040d7981 */ /* 0x000ea2000c1e1900 */
[----:B------:R-:W-:Y:S01]  /*0310*/  VIADD R2, R2, 0x1 ;  /* 0x0000000102027836 */ /* 0x000fe20000000000 */
[----:B------:R-:W-:-:S04]  /*0320*/  IADD3 R3, PT, PT, R0, R3, RZ ;  /* 0x0000000300037210 */ /* 0x000fc80007ffe0ff */
[----:B------:R-:W-:Y:S01]  /*0330*/  ISETP.NE.AND P0, PT, R2, RZ, PT ;  /* 0x000000ff0200720c */ /* 0x000fe20003f05270 */
[----:B--2---:R-:W-:-:S05]  /*0340*/  FADD R13, R6, R13 ;  /* 0x0000000d060d7221 */ /* 0x004fca0000000000 */
[----:B------:R2:W-:Y:S07]  /*0350*/  STG.E desc[UR4][R4.64], R13 ;  /* 0x0000000d04007986 */ /* 0x0005ee000c101904 */
[----:B------:R-:W-:Y:S05]  /*0360*/  @P0 BRA `(.L_x_7) ;  /* 0xfffffffc00d80947 */ /* 0x000fea000383ffff */
.L_x_6:
[----:B------:R-:W-:Y:S05]  /*0370*/  BSYNC.RECONVERGENT B0 ;  /* 0x0000000000007941 */ /* 0x000fea0003800200 */
.L_x_5:
[----:B------:R-:W-:Y:S05]  /*0380*/  @!P1 EXIT ;  /* 0x000000000000994d */ /* 0x000fea0003800000 */
.L_x_8:
[----:B-12---:R-:W0:Y:S08]  /*0390*/  LDC.64 R4, c[0x0][0x388] ;  /* 0x0000e200ff047b82 */ /* 0x006e300000000a00 */
[----:B------:R-:W1:Y:S01]  /*03a0*/  LDC.64 R6, c[0x0][0x390] ;  /* 0x0000e400ff067b82 */ /* 0x000e620000000a00 */
[----:B0-----:R-:W-:-:S05]  /*03b0*/  IMAD.WIDE R12, R3, 0x4, R4 ;  /* 0x00000004030c7825 */ /* 0x001fca00078e0204 */
[----:B------:R-:W2:Y:S01]  /*03c0*/  LDG.E R2, desc[UR4][R12.64] ;  /* 0x000000040c027981 */ /* 0x000ea2000c1e1900 */
[----:B-1----:R-:W-:-:S05]  /*03d0*/  IMAD.WIDE R14, R3, 0x4, R6 ;  /* 0x00000004030e7825 */ /* 0x002fca00078e0206 */
[----:B------:R-:W2:Y:S01]  /*03e0*/  LDG.E R5, desc[UR4][R14.64] ;  /* 0x000000040e057981 */ /* 0x000ea2000c1e1900 */
[----:B------:R-:W-:-:S04]  /*03f0*/  IMAD.WIDE R6, R0, 0x4, R14 ;  /* 0x0000000400067825 */ /* 0x000fc800078e020e */
[----:B--2---:R-:W-:Y:S01]  /*0400*/  FADD R17, R2, R5 ;  /* 0x0000000502117221 */ /* 0x004fe20000000000 */
[----:B------:R-:W-:-:S04]  /*0410*/  IMAD.WIDE R4, R0, 0x4, R12 ;  /* 0x0000000400047825 */ /* 0x000fc800078e020c */
[----:B------:R0:W-:Y:S04]  /*0420*/  STG.E desc[UR4][R14.64], R17 ;  /* 0x000000110e007986 */ /* 0x0001e8000c101904 */
[----:B------:R-:W2:Y:S04]  /*0430*/  LDG.E R2, desc[UR4][R4.64] ;  /* 0x0000000404027981 */ /* 0x000ea8000c1e1900 */
[----:B------:R-:W2:Y:S01]  /*0440*/  LDG.E R9, desc[UR4][R6.64] ;  /* 0x0000000406097981 */ /* 0x000ea2000c1e1900 */
[----:B------:R-:W-:-:S04]  /*0450*/  IMAD.WIDE R10, R0, 0x4, R6 ;  /* 0x00000004000a7825 */ /* 0x000fc800078e0206 */
[----:B--2---:R-:W-:Y:S01]  /*0460*/  FADD R19, R2, R9 ;  /* 0x0000000902137221 */ /* 0x004fe20000000000 */
[----:B------:R-:W-:-:S04]  /*0470*/  IMAD.WIDE R8, R0, 0x4, R4 ;  /* 0x0000000400087825 */ /* 0x000fc800078e0204 */
[----:B------:R1:W-:Y:S04]  /*0480*/  STG.E desc[UR4][R6.64], R19 ;  /* 0x0000001306007986 */ /* 0x0003e8000c101904 */
[----:B------:R-:W2:Y:S04]  /*0490*/  LDG.E R2, desc[UR4][R8.64] ;  /* 0x0000000408027981 */ /* 0x000ea8000c1e1900 */
[----:B------:R-:W2:Y:S01]  /*04a0*/  LDG.E R13, desc[UR4][R10.64] ;  /* 0x000000040a0d7981 */ /* 0x000ea2000c1e1900 */
[----:B0-----:R-:W-:-:S04]  /*04b0*/  IMAD.WIDE R14, R0, 0x4, R10 ;  /* 0x00000004000e7825 */ /* 0x001fc800078e020a */
[----:B--2---:R-:W-:Y:S01]  /*04c0*/  FADD R21, R2, R13 ;  /* 0x0000000d02157221 */ /* 0x004fe20000000000 */
[----:B------:R-:W-:-:S04]  /*04d0*/  IMAD.WIDE R12, R0, 0x4, R8 ;  /* 0x00000004000c7825 */ /* 0x000fc800078e0208 */
[----:B------:R1:W-:Y:S04]  /*04e0*/  STG.E desc[UR4][R10.64], R21 ;  /* 0x000000150a007986 */ /* 0x0003e8000c101904 */
[----:B------:R-:W2:Y:S04]  /*04f0*/  LDG.E R12, desc[UR4][R12.64] ;  /* 0x000000040c0c7981 */ /* 0x000ea8000c1e1900 */
[----:B------:R-:W2:Y:S01]  /*0500*/  LDG.E R5, desc[UR4][R14.64] ;  /* 0x000000040e057981 */ /* 0x000ea2000c1e1900 */
[----:B------:R-:W-:-:S04]  /*0510*/  LEA R3, R0, R3, 0x2 ;  /* 0x0000000300037211 */ /* 0x000fc800078e10ff */
[----:B------:R-:W-:Y:S01]  /*0520*/  ISETP.GE.AND P0, PT, R3, UR6, PT ;  /* 0x0000000603007c0c */ /* 0x000fe2000bf06270 */
[----:B--2---:R-:W-:-:S05]  /*0530*/  FADD R5, R12, R5 ;  /* 0x000000050c057221 */ /* 0x004fca0000000000 */
[----:B------:R1:W-:Y:S07]  /*0540*/  STG.E desc[UR4][R14.64], R5 ;  /* 0x000000050e007986 */ /* 0x0003ee000c101904 */
[----:B------:R-:W-:Y:S05]  /*0550*/  @!P0 BRA `(.L_x_8) ;  /* 0xfffffffc008c8947 */ /* 0x000fea000383ffff */
[----:B------:R-:W-:Y:S05]  /*0560*/  EXIT ;  /* 0x000000000000794d */ /* 0x000fea0003800000 */
.L_x_9:
        /* <DEDUP_REMOVED lines=9> */
.L_x_11:


//--------------------- .nv.shared.reserved.0     --------------------------
	.section	.nv.shared.reserved.0,"aw",@nobits
	.weak		__nv_reservedSMEM_offset_0_alias
	.size		__nv_reservedSMEM_offset_0_alias, 0, 64
	.other		__nv_reservedSMEM_offset_0_alias,@"STO_CUDA_RESERVED_SHARED STV_DEFAULT"
__nv_reservedSMEM_offset_0_alias:
	.zero		0
	.zero		64


//--------------------- .nv.constant0._Z4add1iP3Foo --------------------------
	.section	.nv.constant0._Z4add1iP3Foo,"a",@progbits
	.sectionflags	@""
	.align	4
.nv.constant0._Z4add1iP3Foo:
	.zero		912


//--------------------- .nv.constant0._Z3addiPfS_ --------------------------
	.section	.nv.constant0._Z3addiPfS_,"a",@progbits
	.sectionflags	@""
	.align	4
.nv.constant0._Z3addiPfS_:
	.zero		920


//--------------------- SYMBOLS --------------------------

	.type		.nv.reservedSmem.offset0,@object
	.size		.nv.reservedSmem.offset0,0x4
